//
// Generated by NVIDIA NVVM Compiler
//
// Compiler Build ID: CL-36424714
// Cuda compilation tools, release 13.0, V13.0.88
// Based on NVVM 20.0.0
//

.version 9.0
.target sm_100
.address_size 64

	// .globl	_Z19demo_inclusive_scanPKiPi
// _ZZ14stream_compactPKiPiS1_iiE11warp_totals has been demoted
// _ZZ14stream_compactPKiPiS1_iiE12block_offset has been demoted

.visible .entry _Z19demo_inclusive_scanPKiPi(
	.param .u64 .ptr .align 1 _Z19demo_inclusive_scanPKiPi_param_0,
	.param .u64 .ptr .align 1 _Z19demo_inclusive_scanPKiPi_param_1
)
{
	.reg .pred 	%p<11>;
	.reg .b32 	%r<20>;
	.reg .b64 	%rd<9>;

	ld.param.u64 	%rd1, [_Z19demo_inclusive_scanPKiPi_param_0];
	ld.param.u64 	%rd2, [_Z19demo_inclusive_scanPKiPi_param_1];
	cvta.to.global.u64 	%rd3, %rd1;
	mov.u32 	%r1, %tid.x;
	and.b32  	%r2, %r1, 31;
	shl.b32 	%r3, %r1, 2;
	cvt.u64.u32 	%rd4, %r3;
	and.b64  	%rd5, %rd4, 124;
	add.s64 	%rd6, %rd3, %rd5;
	ld.global.u32 	%r4, [%rd6];
	shfl.sync.up.b32	%r5|%p1, %r4, 1, 0, -1;
	setp.eq.s32 	%p2, %r2, 0;
	selp.b32 	%r6, 0, %r5, %p2;
	add.s32 	%r7, %r6, %r4;
	shfl.sync.up.b32	%r8|%p3, %r7, 2, 0, -1;
	setp.lt.u32 	%p4, %r2, 2;
	selp.b32 	%r9, 0, %r8, %p4;
	add.s32 	%r10, %r9, %r7;
	shfl.sync.up.b32	%r11|%p5, %r10, 4, 0, -1;
	setp.lt.u32 	%p6, %r2, 4;
	selp.b32 	%r12, 0, %r11, %p6;
	add.s32 	%r13, %r12, %r10;
	shfl.sync.up.b32	%r14|%p7, %r13, 8, 0, -1;
	setp.lt.u32 	%p8, %r2, 8;
	selp.b32 	%r15, 0, %r14, %p8;
	add.s32 	%r16, %r15, %r13;
	shfl.sync.up.b32	%r17|%p9, %r16, 16, 0, -1;
	setp.lt.u32 	%p10, %r2, 16;
	selp.b32 	%r18, 0, %r17, %p10;
	add.s32 	%r19, %r18, %r16;
	cvta.to.global.u64 	%rd7, %rd2;
	add.s64 	%rd8, %rd7, %rd5;
	st.global.u32 	[%rd8], %r19;
	ret;

}
	// .globl	_Z19demo_exclusive_scanPKiPi
.visible .entry _Z19demo_exclusive_scanPKiPi(
	.param .u64 .ptr .align 1 _Z19demo_exclusive_scanPKiPi_param_0,
	.param .u64 .ptr .align 1 _Z19demo_exclusive_scanPKiPi_param_1
)
{
	.reg .pred 	%p<11>;
	.reg .b32 	%r<21>;
	.reg .b64 	%rd<9>;

	ld.param.u64 	%rd1, [_Z19demo_exclusive_scanPKiPi_param_0];
	ld.param.u64 	%rd2, [_Z19demo_exclusive_scanPKiPi_param_1];
	cvta.to.global.u64 	%rd3, %rd1;
	mov.u32 	%r1, %tid.x;
	and.b32  	%r2, %r1, 31;
	shl.b32 	%r3, %r1, 2;
	cvt.u64.u32 	%rd4, %r3;
	and.b64  	%rd5, %rd4, 124;
	add.s64 	%rd6, %rd3, %rd5;
	ld.global.u32 	%r4, [%rd6];
	shfl.sync.up.b32	%r5|%p1, %r4, 1, 0, -1;
	setp.eq.s32 	%p2, %r2, 0;
	selp.b32 	%r6, 0, %r5, %p2;
	add.s32 	%r7, %r6, %r4;
	shfl.sync.up.b32	%r8|%p3, %r7, 2, 0, -1;
	setp.lt.u32 	%p4, %r2, 2;
	selp.b32 	%r9, 0, %r8, %p4;
	add.s32 	%r10, %r9, %r7;
	shfl.sync.up.b32	%r11|%p5, %r10, 4, 0, -1;
	setp.lt.u32 	%p6, %r2, 4;
	selp.b32 	%r12, 0, %r11, %p6;
	add.s32 	%r13, %r12, %r10;
	shfl.sync.up.b32	%r14|%p7, %r13, 8, 0, -1;
	setp.lt.u32 	%p8, %r2, 8;
	selp.b32 	%r15, 0, %r14, %p8;
	add.s32 	%r16, %r15, %r13;
	shfl.sync.up.b32	%r17|%p9, %r16, 16, 0, -1;
	setp.lt.u32 	%p10, %r2, 16;
	selp.b32 	%r18, 0, %r17, %p10;
	add.s32 	%r19, %r18, %r16;
	cvta.to.global.u64 	%rd7, %rd2;
	sub.s32 	%r20, %r19, %r4;
	add.s64 	%rd8, %rd7, %rd5;
	st.global.u32 	[%rd8], %r20;
	ret;

}
	// .globl	_Z14stream_compactPKiPiS1_ii
.visible .entry _Z14stream_compactPKiPiS1_ii(
	.param .u64 .ptr .align 1 _Z14stream_compactPKiPiS1_ii_param_0,
	.param .u64 .ptr .align 1 _Z14stream_compactPKiPiS1_ii_param_1,
	.param .u64 .ptr .align 1 _Z14stream_compactPKiPiS1_ii_param_2,
	.param .u32 _Z14stream_compactPKiPiS1_ii_param_3,
	.param .u32 _Z14stream_compactPKiPiS1_ii_param_4
)
{
	.reg .pred 	%p<32>;
	.reg .b32 	%r<65>;
	.reg .b64 	%rd<11>;
	// demoted variable
	.shared .align 4 .b8 _ZZ14stream_compactPKiPiS1_iiE11warp_totals[128];
	// demoted variable
	.shared .align 4 .u32 _ZZ14stream_compactPKiPiS1_iiE12block_offset;
	ld.param.u64 	%rd1, [_Z14stream_compactPKiPiS1_ii_param_0];
	ld.param.u64 	%rd2, [_Z14stream_compactPKiPiS1_ii_param_1];
	ld.param.u64 	%rd3, [_Z14stream_compactPKiPiS1_ii_param_2];
	ld.param.u32 	%r14, [_Z14stream_compactPKiPiS1_ii_param_3];
	ld.param.u32 	%r15, [_Z14stream_compactPKiPiS1_ii_param_4];
	mov.u32 	%r17, %ctaid.x;
	mov.u32 	%r18, %ntid.x;
	mov.u32 	%r1, %tid.x;
	mad.lo.s32 	%r2, %r17, %r18, %r1;
	and.b32  	%r3, %r1, 31;
	shr.u32 	%r4, %r18, 5;
	setp.ge.s32 	%p2, %r2, %r14;
	mov.b32 	%r63, 0;
	@%p2 bra 	$L__BB2_2;
	cvta.to.global.u64 	%rd4, %rd1;
	mul.wide.s32 	%rd5, %r2, 4;
	add.s64 	%rd6, %rd4, %rd5;
	ld.global.u32 	%r63, [%rd6];
$L__BB2_2:
	setp.lt.s32 	%p3, %r2, %r14;
	setp.gt.s32 	%p4, %r63, %r15;
	and.pred  	%p1, %p3, %p4;
	selp.u32 	%r19, 1, 0, %p1;
	shfl.sync.up.b32	%r20|%p5, %r19, 1, 0, -1;
	setp.ne.s32 	%p6, %r3, 0;
	setp.eq.s32 	%p7, %r3, 0;
	selp.b32 	%r21, 0, %r20, %p7;
	add.s32 	%r22, %r21, %r19;
	shfl.sync.up.b32	%r23|%p8, %r22, 2, 0, -1;
	setp.lt.u32 	%p9, %r3, 2;
	selp.b32 	%r24, 0, %r23, %p9;
	add.s32 	%r25, %r24, %r22;
	shfl.sync.up.b32	%r26|%p10, %r25, 4, 0, -1;
	setp.lt.u32 	%p11, %r3, 4;
	selp.b32 	%r27, 0, %r26, %p11;
	add.s32 	%r28, %r27, %r25;
	shfl.sync.up.b32	%r29|%p12, %r28, 8, 0, -1;
	setp.lt.u32 	%p13, %r3, 8;
	selp.b32 	%r30, 0, %r29, %p13;
	add.s32 	%r31, %r30, %r28;
	shfl.sync.up.b32	%r32|%p14, %r31, 16, 0, -1;
	setp.lt.u32 	%p15, %r3, 16;
	selp.b32 	%r33, 0, %r32, %p15;
	add.s32 	%r7, %r33, %r31;
	shfl.sync.idx.b32	%r8|%p16, %r7, 31, 31, -1;
	shr.u32 	%r34, %r1, 3;
	and.b32  	%r35, %r34, 124;
	mov.u32 	%r36, _ZZ14stream_compactPKiPiS1_iiE11warp_totals;
	add.s32 	%r9, %r36, %r35;
	@%p6 bra 	$L__BB2_4;
	st.shared.u32 	[%r9], %r8;
$L__BB2_4:
	bar.sync 	0;
	setp.gt.u32 	%p17, %r1, 31;
	@%p17 bra 	$L__BB2_11;
	setp.ge.u32 	%p18, %r3, %r4;
	shl.b32 	%r38, %r3, 2;
	add.s32 	%r10, %r36, %r38;
	mov.b32 	%r64, 0;
	@%p18 bra 	$L__BB2_7;
	ld.shared.u32 	%r64, [%r10];
$L__BB2_7:
	setp.ge.u32 	%p19, %r3, %r4;
	setp.lt.u32 	%p20, %r3, 16;
	setp.lt.u32 	%p21, %r3, 8;
	setp.lt.u32 	%p22, %r3, 4;
	setp.lt.u32 	%p23, %r3, 2;
	setp.eq.s32 	%p24, %r3, 0;
	shfl.sync.up.b32	%r40|%p25, %r64, 1, 0, -1;
	selp.b32 	%r41, 0, %r40, %p24;
	add.s32 	%r42, %r41, %r64;
	shfl.sync.up.b32	%r43|%p26, %r42, 2, 0, -1;
	selp.b32 	%r44, 0, %r43, %p23;
	add.s32 	%r45, %r44, %r42;
	shfl.sync.up.b32	%r46|%p27, %r45, 4, 0, -1;
	selp.b32 	%r47, 0, %r46, %p22;
	add.s32 	%r48, %r47, %r45;
	shfl.sync.up.b32	%r49|%p28, %r48, 8, 0, -1;
	selp.b32 	%r50, 0, %r49, %p21;
	add.s32 	%r51, %r50, %r48;
	shfl.sync.up.b32	%r52|%p29, %r51, 16, 0, -1;
	selp.b32 	%r53, 0, %r52, %p20;
	add.s32 	%r13, %r53, %r51;
	@%p19 bra 	$L__BB2_9;
	sub.s32 	%r54, %r13, %r64;
	st.shared.u32 	[%r10], %r54;
$L__BB2_9:
	add.s32 	%r55, %r4, -1;
	setp.ne.s32 	%p30, %r3, %r55;
	@%p30 bra 	$L__BB2_11;
	cvta.to.global.u64 	%rd7, %rd3;
	atom.global.add.u32 	%r56, [%rd7], %r13;
	st.shared.u32 	[_ZZ14stream_compactPKiPiS1_iiE12block_offset], %r56;
$L__BB2_11:
	bar.sync 	0;
	not.pred 	%p31, %p1;
	@%p31 bra 	$L__BB2_13;
	ld.shared.u32 	%r57, [_ZZ14stream_compactPKiPiS1_iiE12block_offset];
	ld.shared.u32 	%r58, [%r9];
	selp.s32 	%r59, -1, 0, %p1;
	add.s32 	%r60, %r7, %r59;
	add.s32 	%r61, %r60, %r57;
	add.s32 	%r62, %r61, %r58;
	cvta.to.global.u64 	%rd8, %rd2;
	mul.wide.s32 	%rd9, %r62, 4;
	add.s64 	%rd10, %rd8, %rd9;
	st.global.u32 	[%rd10], %r63;
$L__BB2_13:
	ret;

}


// ===== COMPILED SASS (sm_100) =====

	.target	sm_100

	.elftype	@"ET_EXEC"


//--------------------- .note.nv.tkinfo           --------------------------
	.section	.note.nv.tkinfo,"",@"SHT_NOTE"
	.sectionflags	@"SHF_NOTE_NV_TKINFO"
	.tkinfo
        /*0018*/ 	.word	0x00000002
        /*0030*/ 	.string	""
        /*0030*/ 	.string	"ptxas"
        /*0030*/ 	.string	"Cuda compilation tools, release 13.0, V13.0.88"
        /*0030*/ 	.string	"Build cuda_13.0.r13.0/compiler.36424714_0"
        /*0030*/ 	.string	"-arch sm_100 -m 64 "



//--------------------- .note.nv.cuinfo           --------------------------
	.section	.note.nv.cuinfo,"",@"SHT_NOTE"
	.sectionflags	@"SHF_NOTE_NV_CUINFO"
        /*0018*/ 	.short	0x0002
        /*001a*/ 	.short	0x0064
        /*001c*/ 	.short	0x0082
	.zero		2


//--------------------- .nv.info                  --------------------------
	.section	.nv.info,"",@"SHT_CUDA_INFO"
	.align	4


	//----- nvinfo : EIATTR_REGCOUNT
	.align		4
        /*0000*/ 	.byte	0x04, 0x2f
        /*0002*/ 	.short	(.L_1 - .L_0)
	.align		4
.L_0:
        /*0004*/ 	.word	index@(_Z19demo_inclusive_scanPKiPi)
        /*0008*/ 	.word	0x0000000a


	//----- nvinfo : EIATTR_FRAME_SIZE
	.align		4
.L_1:
        /*000c*/ 	.byte	0x04, 0x11
        /*000e*/ 	.short	(.L_3 - .L_2)
	.align		4
.L_2:
        /*0010*/ 	.word	index@(_Z19demo_inclusive_scanPKiPi)
        /*0014*/ 	.word	0x00000000


	//----- nvinfo : EIATTR_REGCOUNT
	.align		4
.L_3:
        /*0018*/ 	.byte	0x04, 0x2f
        /*001a*/ 	.short	(.L_5 - .L_4)
	.align		4
.L_4:
        /*001c*/ 	.word	index@(_Z19demo_exclusive_scanPKiPi)
        /*0020*/ 	.word	0x0000000c


	//----- nvinfo : EIATTR_FRAME_SIZE
	.align		4
.L_5:
        /*0024*/ 	.byte	0x04, 0x11
        /*0026*/ 	.short	(.L_7 - .L_6)
	.align		4
.L_6:
        /*0028*/ 	.word	index@(_Z19demo_exclusive_scanPKiPi)
        /*002c*/ 	.word	0x00000000


	//----- nvinfo : EIATTR_REGCOUNT
	.align		4
.L_7:
        /*0030*/ 	.byte	0x04, 0x2f
        /*0032*/ 	.short	(.L_9 - .L_8)
	.align		4
.L_8:
        /*0034*/ 	.word	index@(_Z14stream_compactPKiPiS1_ii)
        /*0038*/ 	.word	0x00000013


	//----- nvinfo : EIATTR_FRAME_SIZE
	.align		4
.L_9:
        /*003c*/ 	.byte	0x04, 0x11
        /*003e*/ 	.short	(.L_11 - .L_10)
	.align		4
.L_10:
        /*0040*/ 	.word	index@(_Z14stream_compactPKiPiS1_ii)
        /*0044*/ 	.word	0x00000000


	//----- nvinfo : EIATTR_MIN_STACK_SIZE
	.align		4
.L_11:
        /*0048*/ 	.byte	0x04, 0x12
        /*004a*/ 	.short	(.L_13 - .L_12)
	.align		4
.L_12:
        /*004c*/ 	.word	index@(_Z14stream_compactPKiPiS1_ii)
        /*0050*/ 	.word	0x00000000


	//----- nvinfo : EIATTR_MIN_STACK_SIZE
	.align		4
.L_13:
        /*0054*/ 	.byte	0x04, 0x12
        /*0056*/ 	.short	(.L_15 - .L_14)
	.align		4
.L_14:
        /*0058*/ 	.word	index@(_Z19demo_exclusive_scanPKiPi)
        /*005c*/ 	.word	0x00000000


	//----- nvinfo : EIATTR_MIN_STACK_SIZE
	.align		4
.L_15:
        /*0060*/ 	.byte	0x04, 0x12
        /*0062*/ 	.short	(.L_17 - .L_16)
	.align		4
.L_16:
        /*0064*/ 	.word	index@(_Z19demo_inclusive_scanPKiPi)
        /*0068*/ 	.word	0x00000000
.L_17:


//--------------------- .nv.compat                --------------------------
	.section	.nv.compat,"",@"SHT_CUDA_COMPAT_INFO"
	.align	4
        /*0000*/ 	.byte	0x02, 0x09, 0x00, 0x00, 0x02, 0x02, 0x01, 0x00, 0x02, 0x05, 0x05, 0x00, 0x03, 0x07, 0x01, 0x01
        /*0010*/ 	.byte	0x02, 0x03, 0x00, 0x00, 0x02, 0x06, 0x01, 0x00, 0x04, 0x0b, 0x08, 0x00, 0x09, 0x00, 0x00, 0x00
        /*0020*/ 	.byte	0x00, 0x00, 0x00, 0x00


//--------------------- .nv.info._Z14stream_compactPKiPiS1_ii --------------------------
	.section	.nv.info._Z14stream_compactPKiPiS1_ii,"",@"SHT_CUDA_INFO"
	.sectionflags	@""
	.align	4


	//----- nvinfo : EIATTR_CUDA_API_VERSION
	.align		4
        /*0000*/ 	.byte	0x04, 0x37
        /*0002*/ 	.short	(.L_19 - .L_18)
.L_18:
        /*0004*/ 	.word	0x00000082


	//----- nvinfo : EIATTR_KPARAM_INFO
	.align		4
.L_19:
        /*0008*/ 	.byte	0x04, 0x17
        /*000a*/ 	.short	(.L_21 - .L_20)
.L_20:
        /*000c*/ 	.word	0x00000000
        /*0010*/ 	.short	0x0004
        /*0012*/ 	.short	0x001c
        /*0014*/ 	.byte	0x00, 0xf0, 0x11, 0x00


	//----- nvinfo : EIATTR_KPARAM_INFO
	.align		4
.L_21:
        /*0018*/ 	.byte	0x04, 0x17
        /*001a*/ 	.short	(.L_23 - .L_22)
.L_22:
        /*001c*/ 	.word	0x00000000
        /*0020*/ 	.short	0x0003
        /*0022*/ 	.short	0x0018
        /*0024*/ 	.byte	0x00, 0xf0, 0x11, 0x00


	//----- nvinfo : EIATTR_KPARAM_INFO
	.align		4
.L_23:
        /*0028*/ 	.byte	0x04, 0x17
        /*002a*/ 	.short	(.L_25 - .L_24)
.L_24:
        /*002c*/ 	.word	0x00000000
        /*0030*/ 	.short	0x0002
        /*0032*/ 	.short	0x0010
        /*0034*/ 	.byte	0x00, 0xf5, 0x21, 0x00


	//----- nvinfo : EIATTR_KPARAM_INFO
	.align		4
.L_25:
        /*0038*/ 	.byte	0x04, 0x17
        /*003a*/ 	.short	(.L_27 - .L_26)
.L_26:
        /*003c*/ 	.word	0x00000000
        /*0040*/ 	.short	0x0001
        /*0042*/ 	.short	0x0008
        /*0044*/ 	.byte	0x00, 0xf5, 0x21, 0x00


	//----- nvinfo : EIATTR_KPARAM_INFO
	.align		4
.L_27:
        /*0048*/ 	.byte	0x04, 0x17
        /*004a*/ 	.short	(.L_29 - .L_28)
.L_28:
        /*004c*/ 	.word	0x00000000
        /*0050*/ 	.short	0x0000
        /*0052*/ 	.short	0x0000
        /*0054*/ 	.byte	0x00, 0xf5, 0x21, 0x00


	//----- nvinfo : EIATTR_SPARSE_MMA_MASK
	.align		4
.L_29:
        /*0058*/ 	.byte	0x03, 0x50
        /*005a*/ 	.short	0x0000


	//----- nvinfo : EIATTR_MAXREG_COUNT
	.align		4
        /*005c*/ 	.byte	0x03, 0x1b
        /*005e*/ 	.short	0x00ff


	//----- nvinfo : EIATTR_NUM_BARRIERS
	.align		4
        /*0060*/ 	.byte	0x02, 0x4c
        /*0062*/ 	.byte	0x01
	.zero		1


	//----- nvinfo : EIATTR_MERCURY_ISA_VERSION
	.align		4
        /*0064*/ 	.byte	0x03, 0x5f
        /*0066*/ 	.short	0x0101


	//----- nvinfo : EIATTR_INT_WARP_WIDE_INSTR_OFFSETS
	.align		4
        /*0068*/ 	.byte	0x04, 0x31
        /*006a*/ 	.short	(.L_31 - .L_30)


	//   ....[0]....
.L_30:
        /*006c*/ 	.word	0x000004e0


	//   ....[1]....
        /*0070*/ 	.word	0x00000520


	//   ....[2]....
        /*0074*/ 	.word	0x00000560


	//   ....[3]....
        /*0078*/ 	.word	0x00000590


	//   ....[4]....
        /*007c*/ 	.word	0x000005b0


	//   ....[5]....
        /*0080*/ 	.word	0x000005d0


	//   ....[6]....
        /*0084*/ 	.word	0x00000600


	//   ....[7]....
        /*0088*/ 	.word	0x00000610


	//----- nvinfo : EIATTR_COOP_GROUP_MASK_REGIDS
	.align		4
.L_31:
        /*008c*/ 	.byte	0x04, 0x29
        /*008e*/ 	.short	(.L_33 - .L_32)


	//   ....[0]....
.L_32:
        /*0090*/ 	.word	0xffffffff


	//   ....[1]....
        /*0094*/ 	.word	0xffffffff


	//   ....[2]....
        /*0098*/ 	.word	0xffffffff


	//   ....[3]....
        /*009c*/ 	.word	0xffffffff


	//   ....[4]....
        /*00a0*/ 	.word	0xffffffff


	//   ....[5]....
        /*00a4*/ 	.word	0xffffffff


	//   ....[6]....
        /*00a8*/ 	.word	0xffffffff


	//   ....[7]....
        /*00ac*/ 	.word	0xffffffff


	//   ....[8]....
        /*00b0*/ 	.word	0xffffffff


	//   ....[9]....
        /*00b4*/ 	.word	0xffffffff


	//   ....[10]....
        /*00b8*/ 	.word	0xffffffff


	//   ....[11]....
        /*00bc*/ 	.word	0x0500000d


	//   ....[12]....
        /*00c0*/ 	.word	0x0500000d


	//   ....[13]....
        /*00c4*/ 	.word	0x0500000d


	//   ....[14]....
        /*00c8*/ 	.word	0x0500000d


	//   ....[15]....
        /*00cc*/ 	.word	0x0500000d


	//----- nvinfo : EIATTR_COOP_GROUP_INSTR_OFFSETS
	.align		4
.L_33:
        /*00d0*/ 	.byte	0x04, 0x28
        /*00d2*/ 	.short	(.L_35 - .L_34)


	//   ....[0]....
.L_34:
        /*00d4*/ 	.word	0x00000180


	//   ....[1]....
        /*00d8*/ 	.word	0x000001c0


	//   ....[2]....
        /*00dc*/ 	.word	0x000001f0


	//   ....[3]....
        /*00e0*/ 	.word	0x00000220


	//   ....[4]....
        /*00e4*/ 	.word	0x00000270


	//   ....[5]....
        /*00e8*/ 	.word	0x000002c0


	//   ....[6]....
        /*00ec*/ 	.word	0x00000380


	//   ....[7]....
        /*00f0*/ 	.word	0x000003b0


	//   ....[8]....
        /*00f4*/ 	.word	0x000003e0


	//   ....[9]....
        /*00f8*/ 	.word	0x00000410


	//   ....[10]....
        /*00fc*/ 	.word	0x00000440


	//   ....[11]....
        /*0100*/ 	.word	0x00000740


	//   ....[12]....
        /*0104*/ 	.word	0x000007c0


	//   ....[13]....
        /*0108*/ 	.word	0x00000840


	//   ....[14]....
        /*010c*/ 	.word	0x000008c0


	//   ....[15]....
        /*0110*/ 	.word	0x00000940


	//----- nvinfo : EIATTR_VRC_CTA_INIT_COUNT
	.align		4
.L_35:
        /*0114*/ 	.byte	0x02, 0x4a
	.zero		1
	.zero		1


	//----- nvinfo : EIATTR_EXIT_INSTR_OFFSETS
	.align		4
        /*0118*/ 	.byte	0x04, 0x1c
        /*011a*/ 	.short	(.L_37 - .L_36)


	//   ....[0]....
.L_36:
        /*011c*/ 	.word	0x00000660


	//   ....[1]....
        /*0120*/ 	.word	0x000006e0


	//----- nvinfo : EIATTR_CRS_STACK_SIZE
	.align		4
.L_37:
        /*0124*/ 	.byte	0x04, 0x1e
        /*0126*/ 	.short	(.L_39 - .L_38)
.L_38:
        /*0128*/ 	.word	0x00000000


	//----- nvinfo : EIATTR_CBANK_PARAM_SIZE
	.align		4
.L_39:
        /*012c*/ 	.byte	0x03, 0x19
        /*012e*/ 	.short	0x0020


	//----- nvinfo : EIATTR_PARAM_CBANK
	.align		4
        /*0130*/ 	.byte	0x04, 0x0a
        /*0132*/ 	.short	(.L_41 - .L_40)
	.align		4
.L_40:
        /*0134*/ 	.word	index@(.nv.constant0._Z14stream_compactPKiPiS1_ii)
        /*0138*/ 	.short	0x0380
        /*013a*/ 	.short	0x0020


	//----- nvinfo : EIATTR_SW_WAR
	.align		4
.L_41:
        /*013c*/ 	.byte	0x04, 0x36
        /*013e*/ 	.short	(.L_43 - .L_42)
.L_42:
        /*0140*/ 	.word	0x00000008
.L_43:


//--------------------- .nv.info._Z19demo_exclusive_scanPKiPi --------------------------
	.section	.nv.info._Z19demo_exclusive_scanPKiPi,"",@"SHT_CUDA_INFO"
	.sectionflags	@""
	.align	4


	//----- nvinfo : EIATTR_CUDA_API_VERSION
	.align		4
        /*0000*/ 	.byte	0x04, 0x37
        /*0002*/ 	.short	(.L_45 - .L_44)
.L_44:
        /*0004*/ 	.word	0x00000082


	//----- nvinfo : EIATTR_KPARAM_INFO
	.align		4
.L_45:
        /*0008*/ 	.byte	0x04, 0x17
        /*000a*/ 	.short	(.L_47 - .L_46)
.L_46:
        /*000c*/ 	.word	0x00000000
        /*0010*/ 	.short	0x0001
        /*0012*/ 	.short	0x0008
        /*0014*/ 	.byte	0x00, 0xf5, 0x21, 0x00


	//----- nvinfo : EIATTR_KPARAM_INFO
	.align		4
.L_47:
        /*0018*/ 	.byte	0x04, 0x17
        /*001a*/ 	.short	(.L_49 - .L_48)
.L_48:
        /*001c*/ 	.word	0x00000000
        /*0020*/ 	.short	0x0000
        /*0022*/ 	.short	0x0000
        /*0024*/ 	.byte	0x00, 0xf5, 0x21, 0x00


	//----- nvinfo : EIATTR_SPARSE_MMA_MASK
	.align		4
.L_49:
        /*0028*/ 	.byte	0x03, 0x50
        /*002a*/ 	.short	0x0000


	//----- nvinfo : EIATTR_MAXREG_COUNT
	.align		4
        /*002c*/ 	.byte	0x03, 0x1b
        /*002e*/ 	.short	0x00ff


	//----- nvinfo : EIATTR_MERCURY_ISA_VERSION
	.align		4
        /*0030*/ 	.byte	0x03, 0x5f
        /*0032*/ 	.short	0x0101


	//----- nvinfo : EIATTR_COOP_GROUP_MASK_REGIDS
	.align		4
        /*0034*/ 	.byte	0x04, 0x29
        /*0036*/ 	.short	(.L_51 - .L_50)


	//   ....[0]....
.L_50:
        /*0038*/ 	.word	0xffffffff


	//   ....[1]....
        /*003c*/ 	.word	0xffffffff


	//   ....[2]....
        /*0040*/ 	.word	0xffffffff


	//   ....[3]....
        /*0044*/ 	.word	0xffffffff


	//   ....[4]....
        /*0048*/ 	.word	0xffffffff


	//----- nvinfo : EIATTR_COOP_GROUP_INSTR_OFFSETS
	.align		4
.L_51:
        /*004c*/ 	.byte	0x04, 0x28
        /*004e*/ 	.short	(.L_53 - .L_52)


	//   ....[0]....
.L_52:
        /*0050*/ 	.word	0x000000a0


	//   ....[1]....
        /*0054*/ 	.word	0x000000e0


	//   ....[2]....
        /*0058*/ 	.word	0x00000120


	//   ....[3]....
        /*005c*/ 	.word	0x00000160


	//   ....[4]....
        /*0060*/ 	.word	0x000001b0


	//----- nvinfo : EIATTR_VRC_CTA_INIT_COUNT
	.align		4
.L_53:
        /*0064*/ 	.byte	0x02, 0x4a
	.zero		1
	.zero		1


	//----- nvinfo : EIATTR_EXIT_INSTR_OFFSETS
	.align		4
        /*0068*/ 	.byte	0x04, 0x1c
        /*006a*/ 	.short	(.L_55 - .L_54)


	//   ....[0]....
.L_54:
        /*006c*/ 	.word	0x00000200


	//----- nvinfo : EIATTR_CBANK_PARAM_SIZE
	.align		4
.L_55:
        /*0070*/ 	.byte	0x03, 0x19
        /*0072*/ 	.short	0x0010


	//----- nvinfo : EIATTR_PARAM_CBANK
	.align		4
        /*0074*/ 	.byte	0x04, 0x0a
        /*0076*/ 	.short	(.L_57 - .L_56)
	.align		4
.L_56:
        /*0078*/ 	.word	index@(.nv.constant0._Z19demo_exclusive_scanPKiPi)
        /*007c*/ 	.short	0x0380
        /*007e*/ 	.short	0x0010


	//----- nvinfo : EIATTR_SW_WAR
	.align		4
.L_57:
        /*0080*/ 	.byte	0x04, 0x36
        /*0082*/ 	.short	(.L_59 - .L_58)
.L_58:
        /*0084*/ 	.word	0x00000008
.L_59:


//--------------------- .nv.info._Z19demo_inclusive_scanPKiPi --------------------------
	.section	.nv.info._Z19demo_inclusive_scanPKiPi,"",@"SHT_CUDA_INFO"
	.sectionflags	@""
	.align	4


	//----- nvinfo : EIATTR_CUDA_API_VERSION
	.align		4
        /*0000*/ 	.byte	0x04, 0x37
        /*0002*/ 	.short	(.L_61 - .L_60)
.L_60:
        /*0004*/ 	.word	0x00000082


	//----- nvinfo : EIATTR_KPARAM_INFO
	.align		4
.L_61:
        /*0008*/ 	.byte	0x04, 0x17
        /*000a*/ 	.short	(.L_63 - .L_62)
.L_62:
        /*000c*/ 	.word	0x00000000
        /*0010*/ 	.short	0x0001
        /*0012*/ 	.short	0x0008
        /*0014*/ 	.byte	0x00, 0xf5, 0x21, 0x00


	//----- nvinfo : EIATTR_KPARAM_INFO
	.align		4
.L_63:
        /*0018*/ 	.byte	0x04, 0x17
        /*001a*/ 	.short	(.L_65 - .L_64)
.L_64:
        /*001c*/ 	.word	0x00000000
        /*0020*/ 	.short	0x0000
        /*0022*/ 	.short	0x0000
        /*0024*/ 	.byte	0x00, 0xf5, 0x21, 0x00


	//----- nvinfo : EIATTR_SPARSE_MMA_MASK
	.align		4
.L_65:
        /*0028*/ 	.byte	0x03, 0x50
        /*002a*/ 	.short	0x0000


	//----- nvinfo : EIATTR_MAXREG_COUNT
	.align		4
        /*002c*/ 	.byte	0x03, 0x1b
        /*002e*/ 	.short	0x00ff


	//----- nvinfo : EIATTR_MERCURY_ISA_VERSION
	.align		4
        /*0030*/ 	.byte	0x03, 0x5f
        /*0032*/ 	.short	0x0101


	//----- nvinfo : EIATTR_COOP_GROUP_MASK_REGIDS
	.align		4
        /*0034*/ 	.byte	0x04, 0x29
        /*0036*/ 	.short	(.L_67 - .L_66)


	//   ....[0]....
.L_66:
        /*0038*/ 	.word	0xffffffff


	//   ....[1]....
        /*003c*/ 	.word	0xffffffff


	//   ....[2]....
        /*0040*/ 	.word	0xffffffff


	//   ....[3]....
        /*0044*/ 	.word	0xffffffff


	//   ....[4]....
        /*0048*/ 	.word	0xffffffff


	//----- nvinfo : EIATTR_COOP_GROUP_INSTR_OFFSETS
	.align		4
.L_67:
        /*004c*/ 	.byte	0x04, 0x28
        /*004e*/ 	.short	(.L_69 - .L_68)


	//   ....[0]....
.L_68:
        /*0050*/ 	.word	0x000000a0


	//   ....[1]....
        /*0054*/ 	.word	0x000000e0


	//   ....[2]....
        /*0058*/ 	.word	0x00000120


	//   ....[3]....
        /*005c*/ 	.word	0x00000160


	//   ....[4]....
        /*0060*/ 	.word	0x000001b0


	//----- nvinfo : EIATTR_VRC_CTA_INIT_COUNT
	.align		4
.L_69:
        /*0064*/ 	.byte	0x02, 0x4a
	.zero		1
	.zero		1


	//----- nvinfo : EIATTR_EXIT_INSTR_OFFSETS
	.align		4
        /*0068*/ 	.byte	0x04, 0x1c
        /*006a*/ 	.short	(.L_71 - .L_70)


	//   ....[0]....
.L_70:
        /*006c*/ 	.word	0x00000200


	//----- nvinfo : EIATTR_CBANK_PARAM_SIZE
	.align		4
.L_71:
        /*0070*/ 	.byte	0x03, 0x19
        /*0072*/ 	.short	0x0010


	//----- nvinfo : EIATTR_PARAM_CBANK
	.align		4
        /*0074*/ 	.byte	0x04, 0x0a
        /*0076*/ 	.short	(.L_73 - .L_72)
	.align		4
.L_72:
        /*0078*/ 	.word	index@(.nv.constant0._Z19demo_inclusive_scanPKiPi)
        /*007c*/ 	.short	0x0380
        /*007e*/ 	.short	0x0010


	//----- nvinfo : EIATTR_SW_WAR
	.align		4
.L_73:
        /*0080*/ 	.byte	0x04, 0x36
        /*0082*/ 	.short	(.L_75 - .L_74)
.L_74:
        /*0084*/ 	.word	0x00000008
.L_75:


//--------------------- .nv.callgraph             --------------------------
	.section	.nv.callgraph,"",@"SHT_CUDA_CALLGRAPH"
	.align	4
	.sectionentsize	8
	.align		4
        /*0000*/ 	.word	0x00000000
	.align		4
        /*0004*/ 	.word	0xffffffff
	.align		4
        /*0008*/ 	.word	0x00000000
	.align		4
        /*000c*/ 	.word	0xfffffffe
	.align		4
        /*0010*/ 	.word	0x00000000
	.align		4
        /*0014*/ 	.word	0xfffffffd
	.align		4
        /*0018*/ 	.word	0x00000000
	.align		4
        /*001c*/ 	.word	0xfffffffc


//--------------------- .text._Z14stream_compactPKiPiS1_ii --------------------------
	.section	.text._Z14stream_compactPKiPiS1_ii,"ax",@progbits
	.align	128
        .global         _Z14stream_compactPKiPiS1_ii
        .type           _Z14stream_compactPKiPiS1_ii,@function
        .size           _Z14stream_compactPKiPiS1_ii,(.L_x_12 - _Z14stream_compactPKiPiS1_ii)
        .other          _Z14stream_compactPKiPiS1_ii,@"STO_CUDA_ENTRY STV_DEFAULT"
_Z14stream_compactPKiPiS1_ii:
.text._Z14stream_compactPKiPiS1_ii:
[----:B------:R-:W-:Y:S01]  /*0000*/  LDC R1, c[0x0][0x37c] ;  /* 0x0000df00ff017b82 */ /* 0x000fe20000000800 */
[----:B------:R-:W0:Y:S07]  /*0010*/  S2R R9, SR_TID.X ;  /* 0x0000000000097919 */ /* 0x000e2e0000002100 */
[----:B------:R-:W0:Y:S01]  /*0020*/  S2UR UR4, SR_CTAID.X ;  /* 0x00000000000479c3 */ /* 0x000e220000002500 */
[----:B------:R-:W1:Y:S01]  /*0030*/  LDCU UR5, c[0x0][0x398] ;  /* 0x00007300ff0577ac */ /* 0x000e620008000800 */
[----:B------:R-:W-:Y:S01]  /*0040*/  IMAD.MOV.U32 R0, RZ, RZ, RZ ;  /* 0x000000ffff007224 */ /* 0x000fe200078e00ff */
[----:B------:R-:W2:Y:S05]  /*0050*/  LDCU.64 UR6, c[0x0][0x358] ;  /* 0x00006b00ff0677ac */ /* 0x000eaa0008000a00 */
[----:B------:R-:W0:Y:S02]  /*0060*/  LDC R8, c[0x0][0x360] ;  /* 0x0000d800ff087b82 */ /* 0x000e240000000800 */
[----:B0-----:R-:W-:Y:S01]  /*0070*/  IMAD R3, R8, UR4, R9 ;  /* 0x0000000408037c24 */ /* 0x001fe2000f8e0209 */
[----:B------:R-:W0:Y:S04]  /*0080*/  LDCU UR4, c[0x0][0x39c] ;  /* 0x00007380ff0477ac */ /* 0x000e280008000800 */
[----:B-1----:R-:W-:-:S13]  /*0090*/  ISETP.GE.AND P0, PT, R3, UR5, PT ;  /* 0x0000000503007c0c */ /* 0x002fda000bf06270 */
[----:B------:R-:W1:Y:S02]  /*00a0*/  @!P0 LDC.64 R4, c[0x0][0x380] ;  /* 0x0000e000ff048b82 */ /* 0x000e640000000a00 */
[----:B-1----:R-:W-:-:S05]  /*00b0*/  @!P0 IMAD.WIDE R4, R3, 0x4, R4 ;  /* 0x0000000403048825 */ /* 0x002fca00078e0204 */
[----:B--2---:R-:W0:Y:S01]  /*00c0*/  @!P0 LDG.E R0, desc[UR6][R4.64] ;  /* 0x0000000604008981 */ /* 0x004e22000c1e1900 */
[----:B------:R-:W-:-:S04]  /*00d0*/  LOP3.LUT R2, R9, 0x1f, RZ, 0xc0, !PT ;  /* 0x0000001f09027812 */ /* 0x000fc800078ec0ff */
[C---:B------:R-:W-:Y:S02]  /*00e0*/  ISETP.NE.AND P4, PT, R2.reuse, RZ, PT ;  /* 0x000000ff0200720c */ /* 0x040fe40003f85270 */
[C---:B------:R-:W-:Y:S02]  /*00f0*/  ISETP.GE.U32.AND P3, PT, R2.reuse, 0x2, PT ;  /* 0x000000020200780c */ /* 0x040fe40003f66070 */
[C---:B------:R-:W-:Y:S02]  /*0100*/  ISETP.GE.U32.AND P2, PT, R2.reuse, 0x4, PT ;  /* 0x000000040200780c */ /* 0x040fe40003f46070 */
[C---:B------:R-:W-:Y:S02]  /*0110*/  ISETP.GE.U32.AND P1, PT, R2.reuse, 0x8, PT ;  /* 0x000000080200780c */ /* 0x040fe40003f26070 */
[----:B------:R-:W-:Y:S02]  /*0120*/  ISETP.GE.U32.AND P5, PT, R2, 0x10, PT ;  /* 0x000000100200780c */ /* 0x000fe40003fa6070 */
[----:B0-----:R-:W-:Y:S01]  /*0130*/  ISETP.GT.AND P0, PT, R0, UR4, PT ;  /* 0x0000000400007c0c */ /* 0x001fe2000bf04270 */
[----:B------:R-:W-:-:S03]  /*0140*/  UMOV UR4, 0x400 ;  /* 0x0000040000047882 */ /* 0x000fc60000000000 */
[----:B------:R-:W-:Y:S01]  /*0150*/  ISETP.LT.AND P0, PT, R3, UR5, P0 ;  /* 0x0000000503007c0c */ /* 0x000fe20008701270 */
[----:B------:R-:W0:Y:S03]  /*0160*/  S2UR UR5, SR_CgaCtaId ;  /* 0x00000000000579c3 */ /* 0x000e260000008800 */
[----:B------:R-:W-:-:S05]  /*0170*/  SEL R3, RZ, 0x1, !P0 ;  /* 0x00000001ff037807 */ /* 0x000fca0004000000 */
[----:B------:R-:W1:Y:S01]  /*0180*/  SHFL.UP PT, R6, R3, 0x1, RZ ;  /* 0x0420000003067989 */ /* 0x000e6200000e00ff */
[----:B0-----:R-:W-:Y:S01]  /*0190*/  ULEA UR4, UR5, UR4, 0x18 ;  /* 0x0000000405047291 */ /* 0x001fe2000f8ec0ff */
[----:B-1----:R-:W-:-:S05]  /*01a0*/  SEL R6, R6, RZ, P4 ;  /* 0x000000ff06067207 */ /* 0x002fca0002000000 */
[----:B------:R-:W-:-:S05]  /*01b0*/  IMAD.IADD R6, R3, 0x1, R6 ;  /* 0x0000000103067824 */ /* 0x000fca00078e0206 */
[----:B------:R-:W0:Y:S02]  /*01c0*/  SHFL.UP PT, R7, R6, 0x2, RZ ;  /* 0x0440000006077989 */ /* 0x000e2400000e00ff */
[----:B0-----:R-:W-:-:S05]  /*01d0*/  SEL R7, R7, RZ, P3 ;  /* 0x000000ff07077207 */ /* 0x001fca0001800000 */
[----:B------:R-:W-:-:S05]  /*01e0*/  IMAD.IADD R7, R6, 0x1, R7 ;  /* 0x0000000106077824 */ /* 0x000fca00078e0207 */
[----:B------:R-:W0:Y:S02]  /*01f0*/  SHFL.UP PT, R4, R7, 0x4, RZ ;  /* 0x0480000007047989 */ /* 0x000e2400000e00ff */
[----:B0-----:R-:W-:-:S05]  /*0200*/  SEL R4, R4, RZ, P2 ;  /* 0x000000ff04047207 */ /* 0x001fca0001000000 */
[----:B------:R-:W-:-:S05]  /*0210*/  IMAD.IADD R4, R7, 0x1, R4 ;  /* 0x0000000107047824 */ /* 0x000fca00078e0204 */
[----:B------:R-:W0:Y:S02]  /*0220*/  SHFL.UP PT, R3, R4, 0x8, RZ ;  /* 0x0500000004037989 */ /* 0x000e2400000e00ff */
[----:B0-----:R-:W-:-:S05]  /*0230*/  SEL R3, R3, RZ, P1 ;  /* 0x000000ff03037207 */ /* 0x001fca0000800000 */
[----:B------:R-:W-:Y:S01]  /*0240*/  IMAD.IADD R5, R4, 0x1, R3 ;  /* 0x0000000104057824 */ /* 0x000fe200078e0203 */
[----:B------:R-:W-:Y:S02]  /*0250*/  P2R R4, PR, RZ, 0x20 ;  /* 0x00000020ff047803 */ /* 0x000fe40000000000 */
[----:B------:R-:W-:Y:S02]  /*0260*/  SHF.R.U32.HI R4, RZ, 0x3, R9 ;  /* 0x00000003ff047819 */ /* 0x000fe40000011609 */
[----:B------:R-:W0:Y:S02]  /*0270*/  SHFL.UP PT, R3, R5, 0x10, RZ ;  /* 0x0600000005037989 */ /* 0x000e2400000e00ff */
[----:B------:R-:W-:Y:S02]  /*0280*/  LOP3.LUT R4, R4, 0x7c, RZ, 0xc0, !PT ;  /* 0x0000007c04047812 */ /* 0x000fe400078ec0ff */
[----:B0-----:R-:W-:Y:S02]  /*0290*/  SEL R6, R3, RZ, P5 ;  /* 0x000000ff03067207 */ /* 0x001fe40002800000 */
[----:B------:R-:W-:-:S03]  /*02a0*/  ISETP.NE.AND P5, PT, R2, RZ, PT ;  /* 0x000000ff0200720c */ /* 0x000fc60003fa5270 */
[----:B------:R-:W-:-:S05]  /*02b0*/  IMAD.IADD R3, R5, 0x1, R6 ;  /* 0x0000000105037824 */ /* 0x000fca00078e0206 */
[----:B------:R-:W0:Y:S05]  /*02c0*/  SHFL.IDX PT, R7, R3, 0x1f, 0x1f ;  /* 0x03e01f0003077f89 */ /* 0x000e2a00000e0000 */
[----:B0-----:R0:W-:Y:S01]  /*02d0*/  @!P5 STS [R4+UR4], R7 ;  /* 0x000000070400d988 */ /* 0x0011e20008000804 */
[----:B------:R-:W-:Y:S01]  /*02e0*/  BAR.SYNC.DEFER_BLOCKING 0x0 ;  /* 0x0000000000007b1d */ /* 0x000fe20000010000 */
[----:B------:R-:W-:-:S13]  /*02f0*/  ISETP.GT.U32.AND P5, PT, R9, 0x1f, PT ;  /* 0x0000001f0900780c */ /* 0x000fda0003fa4070 */
[----:B0-----:R-:W-:Y:S05]  /*0300*/  @P5 BRA `(.L_x_0) ;  /* 0x0000000000cc5947 */ /* 0x001fea0003800000 */
[----:B------:R-:W-:Y:S01]  /*0310*/  SHF.R.U32.HI R7, RZ, 0x5, R8 ;  /* 0x00000005ff077819 */ /* 0x000fe20000011608 */
[----:B------:R-:W-:Y:S01]  /*0320*/  IMAD.MOV.U32 R6, RZ, RZ, RZ ;  /* 0x000000ffff067224 */ /* 0x000fe200078e00ff */
[C---:B------:R-:W-:Y:S01]  /*0330*/  LEA R5, R2.reuse, UR4, 0x2 ;  /* 0x0000000402057c11 */ /* 0x040fe2000f8e10ff */
[----:B------:R-:W-:Y:S01]  /*0340*/  UMOV UR5, 0xffffffff ;  /* 0xffffffff00057882 */ /* 0x000fe20000000000 */
[----:B------:R-:W-:-:S13]  /*0350*/  ISETP.GE.U32.AND P5, PT, R2, R7, PT ;  /* 0x000000070200720c */ /* 0x000fda0003fa6070 */
[----:B------:R0:W1:Y:S01]  /*0360*/  @!P5 LDS R6, [R5] ;  /* 0x000000000506d984 */ /* 0x0000620000000800 */
[----:B------:R-:W-:Y:S05]  /*0370*/  BRA.DIV UR5, `(.L_x_1) ;  /* 0x0000000205dc7947 */ /* 0x000fea000b800000 */
[----:B-1----:R-:W1:Y:S02]  /*0380*/  SHFL.UP PT, R8, R6, 0x1, RZ ;  /* 0x0420000006087989 */ /* 0x002e6400000e00ff */
[----:B-1----:R-:W-:-:S05]  /*0390*/  SEL R9, R8, RZ, P4 ;  /* 0x000000ff08097207 */ /* 0x002fca0002000000 */
[----:B------:R-:W-:-:S05]  /*03a0*/  IMAD.IADD R9, R9, 0x1, R6 ;  /* 0x0000000109097824 */ /* 0x000fca00078e0206 */
[----:B------:R-:W1:Y:S02]  /*03b0*/  SHFL.UP PT, R8, R9, 0x2, RZ ;  /* 0x0440000009087989 */ /* 0x000e6400000e00ff */
[----:B-1----:R-:W-:-:S04]  /*03c0*/  SEL R8, R8, RZ, P3 ;  /* 0x000000ff08087207 */ /* 0x002fc80001800000 */
[----:B------:R-:W-:-:S05]  /*03d0*/  IADD3 R8, PT, PT, R9, R8, RZ ;  /* 0x0000000809087210 */ /* 0x000fca0007ffe0ff */
[----:B------:R-:W1:Y:S02]  /*03e0*/  SHFL.UP PT, R10, R8, 0x4, RZ ;  /* 0x04800000080a7989 */ /* 0x000e6400000e00ff */
[----:B-1----:R-:W-:-:S05]  /*03f0*/  SEL R11, R10, RZ, P2 ;  /* 0x000000ff0a0b7207 */ /* 0x002fca0001000000 */
[----:B------:R-:W-:-:S05]  /*0400*/  IMAD.IADD R11, R8, 0x1, R11 ;  /* 0x00000001080b7824 */ /* 0x000fca00078e020b */
[----:B------:R-:W1:Y:S02]  /*0410*/  SHFL.UP PT, R10, R11, 0x8, RZ ;  /* 0x050000000b0a7989 */ /* 0x000e6400000e00ff */
[----:B-1----:R-:W-:-:S05]  /*0420*/  SEL R10, R10, RZ, P1 ;  /* 0x000000ff0a0a7207 */ /* 0x002fca0000800000 */
[----:B------:R-:W-:-:S05]  /*0430*/  IMAD.IADD R10, R11, 0x1, R10 ;  /* 0x000000010b0a7824 */ /* 0x000fca00078e020a */
[----:B------:R1:W2:Y:S02]  /*0440*/  SHFL.UP PT, R12, R10, 0x10, RZ ;  /* 0x060000000a0c7989 */ /* 0x0002a400000e00ff */
.L_x_8:
[----:B------:R-:W-:Y:S01]  /*0450*/  ISETP.GE.U32.AND P1, PT, R2, 0x10, PT ;  /* 0x000000100200780c */ /* 0x000fe20003f26070 */
[----:B------:R-:W-:-:S03]  /*0460*/  VIADD R7, R7, 0xffffffff ;  /* 0xffffffff07077836 */ /* 0x000fc60000000000 */
[----:B--2---:R-:W-:Y:S02]  /*0470*/  SEL R9, R12, RZ, P1 ;  /* 0x000000ff0c097207 */ /* 0x004fe40000800000 */
[----:B------:R-:W-:-:S03]  /*0480*/  ISETP.NE.AND P1, PT, R2, R7, PT ;  /* 0x000000070200720c */ /* 0x000fc60003f25270 */
[----:B------:R-:W-:-:S04]  /*0490*/  IMAD.IADD R9, R10, 0x1, R9 ;  /* 0x000000010a097824 */ /* 0x000fc800078e0209 */
[----:B------:R-:W-:-:S05]  /*04a0*/  @!P5 IMAD.IADD R6, R9, 0x1, -R6 ;  /* 0x000000010906d824 */ /* 0x000fca00078e0a06 */
[----:B------:R2:W-:Y:S01]  /*04b0*/  @!P5 STS [R5], R6 ;  /* 0x000000060500d388 */ /* 0x0005e20000000800 */
[----:B------:R-:W-:Y:S05]  /*04c0*/  @P1 BRA `(.L_x_0) ;  /* 0x00000000005c1947 */ /* 0x000fea0003800000 */
[----:B--2---:R-:W2:Y:S01]  /*04d0*/  LDC.64 R6, c[0x0][0x390] ;  /* 0x0000e400ff067b82 */ /* 0x004ea20000000a00 */
[----:B------:R-:W-:-:S04]  /*04e0*/  VOTE.ANY R2, PT, PT ;  /* 0x0000000000027806 */ /* 0x000fc800038e0100 */
[----:B------:R-:W-:-:S13]  /*04f0*/  ISETP.EQ.U32.AND P1, PT, R2, -0x1, PT ;  /* 0xffffffff0200780c */ /* 0x000fda0003f22070 */
[----:B--2---:R2:W5:Y:S01]  /*0500*/  @!P1 ATOMG.E.ADD.STRONG.GPU PT, R2, desc[UR6][R6.64], R9 ;  /* 0x80000009060299a8 */ /* 0x00456200081ef106 */
[----:B------:R-:W-:Y:S05]  /*0510*/  @!P1 BRA `(.L_x_2) ;  /* 0x0000000000449947 */ /* 0x000fea0003800000 */
[----:B-----5:R-:W3:Y:S01]  /*0520*/  SHFL.UP P1, R2, R9, 0x1, RZ ;  /* 0x0420000009027989 */ /* 0x020ee200000200ff */
[----:B0-----:R-:W-:Y:S01]  /*0530*/  IMAD.MOV.U32 R5, RZ, RZ, R9 ;  /* 0x000000ffff057224 */ /* 0x001fe200078e0009 */
[----:B------:R-:W0:Y:S01]  /*0540*/  S2R R8, SR_LANEID ;  /* 0x0000000000087919 */ /* 0x000e220000000000 */
[----:B---3--:R-:W-:-:S05]  /*0550*/  @P1 IADD3 R5, PT, PT, R9, R2, RZ ;  /* 0x0000000209051210 */ /* 0x008fca0007ffe0ff */
[----:B------:R-:W3:Y:S01]  /*0560*/  SHFL.UP P1, R2, R5, 0x2, RZ ;  /* 0x0440000005027989 */ /* 0x000ee200000200ff */
[----:B0-----:R-:W-:Y:S01]  /*0570*/  ISETP.EQ.U32.AND P2, PT, R8, 0x1f, PT ;  /* 0x0000001f0800780c */ /* 0x001fe20003f42070 */
[----:B---3--:R-:W-:-:S05]  /*0580*/  @P1 IMAD.IADD.U32 R5, R5, 0x1, R2 ;  /* 0x0000000105051824 */ /* 0x008fca00078e0002 */
[----:B------:R-:W0:Y:S02]  /*0590*/  SHFL.UP P1, R2, R5, 0x4, RZ ;  /* 0x0480000005027989 */ /* 0x000e2400000200ff */
[----:B0-----:R-:W-:-:S05]  /*05a0*/  @P1 IMAD.IADD.U32 R5, R5, 0x1, R2 ;  /* 0x0000000105051824 */ /* 0x001fca00078e0002 */
[----:B------:R-:W0:Y:S02]  /*05b0*/  SHFL.UP P1, R2, R5, 0x8, RZ ;  /* 0x0500000005027989 */ /* 0x000e2400000200ff */
[----:B0-----:R-:W-:-:S05]  /*05c0*/  @P1 IMAD.IADD.U32 R5, R5, 0x1, R2 ;  /* 0x0000000105051824 */ /* 0x001fca00078e0002 */
[----:B------:R-:W0:Y:S02]  /*05d0*/  SHFL.UP P1, R2, R5, 0x10, RZ ;  /* 0x0600000005027989 */ /* 0x000e2400000200ff */
[----:B0-----:R-:W-:-:S05]  /*05e0*/  @P1 IMAD.IADD.U32 R5, R5, 0x1, R2 ;  /* 0x0000000105051824 */ /* 0x001fca00078e0002 */
[----:B--2---:R-:W2:Y:S04]  /*05f0*/  @P2 ATOMG.E.ADD.STRONG.GPU PT, R6, desc[UR6][R6.64], R5 ;  /* 0x80000005060629a8 */ /* 0x004ea800081ef106 */
[----:B------:R-:W-:Y:S04]  /*0600*/  SHFL.UP P1, R9, R5, 0x1, RZ ;  /* 0x0420000005097989 */ /* 0x000fe800000200ff */
[----:B--2---:R-:W0:Y:S02]  /*0610*/  SHFL.IDX PT, R2, R6, 0x1f, 0x1f ;  /* 0x03e01f0006027f89 */ /* 0x004e2400000e0000 */
[----:B0-----:R-:W-:-:S07]  /*0620*/  @P1 IMAD.IADD.U32 R2, R2, 0x1, R9 ;  /* 0x0000000102021824 */ /* 0x001fce00078e0009 */
.L_x_2:
[----:B-----5:R3:W-:Y:S02]  /*0630*/  STS [UR4+0x80], R2 ;  /* 0x00008002ff007988 */ /* 0x0207e40008000804 */
.L_x_0:
[----:B------:R-:W-:Y:S05]  /*0640*/  WARPSYNC.ALL ;  /* 0x0000000000007948 */ /* 0x000fea0003800000 */
[----:B------:R-:W-:Y:S06]  /*0650*/  BAR.SYNC.DEFER_BLOCKING 0x0 ;  /* 0x0000000000007b1d */ /* 0x000fec0000010000 */
[----:B------:R-:W-:Y:S05]  /*0660*/  @!P0 EXIT ;  /* 0x000000000000894d */ /* 0x000fea0003800000 */
[----:B0-2---:R-:W-:Y:S01]  /*0670*/  LDS R5, [R4+UR4] ;  /* 0x0000000404057984 */ /* 0x005fe20008000800 */
[----:B------:R-:W0:Y:S01]  /*0680*/  LDC.64 R6, c[0x0][0x388] ;  /* 0x0000e200ff067b82 */ /* 0x000e220000000a00 */
[----:B------:R-:W-:Y:S02]  /*0690*/  VIADD R3, R3, 0xffffffff ;  /* 0xffffffff03037836 */ /* 0x000fe40000000000 */
[----:B---3--:R-:W2:Y:S03]  /*06a0*/  LDS R2, [UR4+0x80] ;  /* 0x00008004ff027984 */ /* 0x008ea60008000800 */
[----:B--2---:R-:W-:-:S05]  /*06b0*/  IADD3 R3, PT, PT, R5, R3, R2 ;  /* 0x0000000305037210 */ /* 0x004fca0007ffe002 */
[----:B0-----:R-:W-:-:S05]  /*06c0*/  IMAD.WIDE R2, R3, 0x4, R6 ;  /* 0x0000000403027825 */ /* 0x001fca00078e0206 */
[----:B------:R-:W-:Y:S01]  /*06d0*/  STG.E desc[UR6][R2.64], R0 ;  /* 0x0000000002007986 */ /* 0x000fe2000c101906 */
[----:B------:R-:W-:Y:S05]  /*06e0*/  EXIT ;  /* 0x000000000000794d */ /* 0x000fea0003800000 */
.L_x_1:
[----:B-1----:R-:W-:Y:S01]  /*06f0*/  MOV R14, R6 ;  /* 0x00000006000e7202 */ /* 0x002fe20000000f00 */
[----:B------:R-:W-:Y:S02]  /*0700*/  IMAD.MOV.U32 R15, RZ, RZ, 0x1 ;  /* 0x00000001ff0f7424 */ /* 0x000fe400078e00ff */
[----:B------:R-:W-:Y:S02]  /*0710*/  IMAD.MOV.U32 R16, RZ, RZ, RZ ;  /* 0x000000ffff107224 */ /* 0x000fe400078e00ff */
[----:B------:R-:W-:-:S07]  /*0720*/  IMAD.MOV.U32 R13, RZ, RZ, -0x1 ;  /* 0xffffffffff0d7424 */ /* 0x000fce00078e00ff */
[----:B0-----:R-:W-:Y:S05]  /*0730*/  WARPSYNC.COLLECTIVE R13, `(.L_x_3) ;  /* 0x000000000d087348 */ /* 0x001fea0003c00000 */
[----:B------:R1:W2:Y:S02]  /*0740*/  SHFL.UP P6, R12, R14, R15, R16 ;  /* 0x0400000f0e0c7389 */ /* 0x0002a400000c0010 */
[----:B012---:R-:W-:Y:S05]  /*0750*/  ENDCOLLECTIVE ;  /* 0x000000000000791b */ /* 0x007fea0003800000 */
.L_x_3:
[----:B------:R-:W-:Y:S02]  /*0760*/  HFMA2 R15, -RZ, RZ, 0, 1.1920928955078125e-07 ;  /* 0x00000002ff0f7431 */ /* 0x000fe400000001ff */
[----:B------:R-:W-:-:S05]  /*0770*/  IMAD.MOV.U32 R8, RZ, RZ, R12 ;  /* 0x000000ffff087224 */ /* 0x000fca00078e000c */
[----:B------:R-:W-:-:S05]  /*0780*/  SEL R9, R8, RZ, P4 ;  /* 0x000000ff08097207 */ /* 0x000fca0002000000 */
[----:B------:R-:W-:-:S04]  /*0790*/  IMAD.IADD R9, R9, 0x1, R6 ;  /* 0x0000000109097824 */ /* 0x000fc800078e0206 */
[----:B------:R-:W-:-:S07]  /*07a0*/  IMAD.MOV.U32 R14, RZ, RZ, R9 ;  /* 0x000000ffff0e7224 */ /* 0x000fce00078e0009 */
[----:B------:R-:W-:Y:S05]  /*07b0*/  WARPSYNC.COLLECTIVE R13, `(.L_x_4) ;  /* 0x000000000d087348 */ /* 0x000fea0003c00000 */
[----:B------:R0:W1:Y:S02]  /*07c0*/  SHFL.UP P6, R12, R14, R15, R16 ;  /* 0x0400000f0e0c7389 */ /* 0x00006400000c0010 */
[----:B01----:R-:W-:Y:S05]  /*07d0*/  ENDCOLLECTIVE ;  /* 0x000000000000791b */ /* 0x003fea0003800000 */
.L_x_4:
[----:B------:R-:W-:Y:S02]  /*07e0*/  IMAD.MOV.U32 R15, RZ, RZ, 0x4 ;  /* 0x00000004ff0f7424 */ /* 0x000fe400078e00ff */
[----:B------:R-:W-:-:S05]  /*07f0*/  IMAD.MOV.U32 R8, RZ, RZ, R12 ;  /* 0x000000ffff087224 */ /* 0x000fca00078e000c */
[----:B------:R-:W-:-:S05]  /*0800*/  SEL R8, R8, RZ, P3 ;  /* 0x000000ff08087207 */ /* 0x000fca0001800000 */
[----:B------:R-:W-:-:S04]  /*0810*/  IMAD.IADD R8, R9, 0x1, R8 ;  /* 0x0000000109087824 */ /* 0x000fc800078e0208 */
[----:B------:R-:W-:-:S07]  /*0820*/  IMAD.MOV.U32 R14, RZ, RZ, R8 ;  /* 0x000000ffff0e7224 */ /* 0x000fce00078e0008 */
[----:B------:R-:W-:Y:S05]  /*0830*/  WARPSYNC.COLLECTIVE R13, `(.L_x_5) ;  /* 0x000000000d087348 */ /* 0x000fea0003c00000 */
[----:B------:R0:W1:Y:S02]  /*0840*/  SHFL.UP P6, R12, R14, R15, R16 ;  /* 0x0400000f0e0c7389 */ /* 0x00006400000c0010 */
[----:B01----:R-:W-:Y:S05]  /*0850*/  ENDCOLLECTIVE ;  /* 0x000000000000791b */ /* 0x003fea0003800000 */
.L_x_5:
[----:B------:R-:W-:Y:S02]  /*0860*/  IMAD.MOV.U32 R15, RZ, RZ, 0x8 ;  /* 0x00000008ff0f7424 */ /* 0x000fe400078e00ff */
[----:B------:R-:W-:-:S05]  /*0870*/  IMAD.MOV.U32 R10, RZ, RZ, R12 ;  /* 0x000000ffff0a7224 */ /* 0x000fca00078e000c */
[----:B------:R-:W-:-:S05]  /*0880*/  SEL R11, R10, RZ, P2 ;  /* 0x000000ff0a0b7207 */ /* 0x000fca0001000000 */
[----:B------:R-:W-:-:S05]  /*0890*/  IMAD.IADD R11, R8, 0x1, R11 ;  /* 0x00000001080b7824 */ /* 0x000fca00078e020b */
[----:B------:R-:W-:-:S07]  /*08a0*/  MOV R14, R11 ;  /* 0x0000000b000e7202 */ /* 0x000fce0000000f00 */
[----:B------:R-:W-:Y:S05]  /*08b0*/  WARPSYNC.COLLECTIVE R13, `(.L_x_6) ;  /* 0x000000000d087348 */ /* 0x000fea0003c00000 */
[----:B------:R0:W1:Y:S02]  /*08c0*/  SHFL.UP P6, R12, R14, R15, R16 ;  /* 0x0400000f0e0c7389 */ /* 0x00006400000c0010 */
[----:B01----:R-:W-:Y:S05]  /*08d0*/  ENDCOLLECTIVE ;  /* 0x000000000000791b */ /* 0x003fea0003800000 */
.L_x_6:
        /* <DEDUP_REMOVED lines=8> */
.L_x_7:
[----:B------:R-:W-:Y:S05]  /*0960*/  BRA `(.L_x_8) ;  /* 0xfffffff800b87947 */ /* 0x000fea000383ffff */
.L_x_9:
[----:B------:R-:W-:-:S00]  /*0970*/  BRA `(.L_x_9) ;  /* 0xfffffffc00fc7947 */ /* 0x000fc0000383ffff */
[----:B------:R-:W-:-:S00]  /*0980*/  NOP ;  /* 0x0000000000007918 */ /* 0x000fc00000000000 */
[----:B------:R-:W-:-:S00]  /*0990*/  NOP ;  /* 0x0000000000007918 */ /* 0x000fc00000000000 */
[----:B------:R-:W-:-:S00]  /*09a0*/  NOP ;  /* 0x0000000000007918 */ /* 0x000fc00000000000 */
[----:B------:R-:W-:-:S00]  /*09b0*/  NOP ;  /* 0x0000000000007918 */ /* 0x000fc00000000000 */
[----:B------:R-:W-:-:S00]  /*09c0*/  NOP ;  /* 0x0000000000007918 */ /* 0x000fc00000000000 */
[----:B------:R-:W-:-:S00]  /*09d0*/  NOP ;  /* 0x0000000000007918 */ /* 0x000fc00000000000 */
[----:B------:R-:W-:-:S00]  /*09e0*/  NOP ;  /* 0x0000000000007918 */ /* 0x000fc00000000000 */
[----:B------:R-:W-:-:S00]  /*09f0*/  NOP ;  /* 0x0000000000007918 */ /* 0x000fc00000000000 */
.L_x_12:


//--------------------- .text._Z19demo_exclusive_scanPKiPi --------------------------
	.section	.text._Z19demo_exclusive_scanPKiPi,"ax",@progbits
	.align	128
        .global         _Z19demo_exclusive_scanPKiPi
        .type           _Z19demo_exclusive_scanPKiPi,@function
        .size           _Z19demo_exclusive_scanPKiPi,(.L_x_13 - _Z19demo_exclusive_scanPKiPi)
        .other          _Z19demo_exclusive_scanPKiPi,@"STO_CUDA_ENTRY STV_DEFAULT"
_Z19demo_exclusive_scanPKiPi:
.text._Z19demo_exclusive_scanPKiPi:
[----:B------:R-:W-:Y:S01]  /*0000*/  LDC R1, c[0x0][0x37c] ;  /* 0x0000df00ff017b82 */ /* 0x000fe20000000800 */
[----:B------:R-:W0:Y:S01]  /*0010*/  S2R R6, SR_TID.X ;  /* 0x0000000000067919 */ /* 0x000e220000002100 */
[----:B------:R-:W1:Y:S01]  /*0020*/  LDCU.128 UR8, c[0x0][0x380] ;  /* 0x00007000ff0877ac */ /* 0x000e620008000c00 */
[----:B------:R-:W2:Y:S01]  /*0030*/  LDCU.64 UR4, c[0x0][0x358] ;  /* 0x00006b00ff0477ac */ /* 0x000ea20008000a00 */
[----:B0-----:R-:W-:-:S05]  /*0040*/  IMAD.SHL.U32 R0, R6, 0x4, RZ ;  /* 0x0000000406007824 */ /* 0x001fca00078e00ff */
[----:B------:R-:W-:-:S04]  /*0050*/  LOP3.LUT R8, R0, 0x7c, RZ, 0xc0, !PT ;  /* 0x0000007c00087812 */ /* 0x000fc800078ec0ff */
[----:B-1----:R-:W-:-:S05]  /*0060*/  IADD3 R2, P0, PT, R8, UR8, RZ ;  /* 0x0000000808027c10 */ /* 0x002fca000ff1e0ff */
[----:B------:R-:W-:-:S05]  /*0070*/  IMAD.X R3, RZ, RZ, UR9, P0 ;  /* 0x00000009ff037e24 */ /* 0x000fca00080e06ff */
[----:B--2---:R-:W2:Y:S01]  /*0080*/  LDG.E R4, desc[UR4][R2.64] ;  /* 0x0000000402047981 */ /* 0x004ea2000c1e1900 */
[----:B------:R-:W-:-:S03]  /*0090*/  LOP3.LUT P0, R0, R6, 0x1f, RZ, 0xc0, !PT ;  /* 0x0000001f06007812 */ /* 0x000fc6000780c0ff */
[----:B--2---:R-:W0:Y:S02]  /*00a0*/  SHFL.UP PT, R5, R4, 0x1, RZ ;  /* 0x0420000004057989 */ /* 0x004e2400000e00ff */
[----:B0-----:R-:W-:Y:S02]  /*00b0*/  SEL R5, R5, RZ, P0 ;  /* 0x000000ff05057207 */ /* 0x001fe40000000000 */
[----:B------:R-:W-:-:S03]  /*00c0*/  ISETP.GE.U32.AND P0, PT, R0, 0x2, PT ;  /* 0x000000020000780c */ /* 0x000fc60003f06070 */
[----:B------:R-:W-:-:S05]  /*00d0*/  IMAD.IADD R5, R4, 0x1, R5 ;  /* 0x0000000104057824 */ /* 0x000fca00078e0205 */
[----:B------:R-:W0:Y:S02]  /*00e0*/  SHFL.UP PT, R6, R5, 0x2, RZ ;  /* 0x0440000005067989 */ /* 0x000e2400000e00ff */
        /* <DEDUP_REMOVED lines=10> */
[----:B------:R-:W-:Y:S01]  /*0190*/  IMAD.IADD R5, R7, 0x1, R2 ;  /* 0x0000000107057824 */ /* 0x000fe200078e0202 */
[----:B------:R-:W-:-:S04]  /*01a0*/  IADD3 R2, P1, PT, R8, UR10, RZ ;  /* 0x0000000a08027c10 */ /* 0x000fc8000ff3e0ff */
[----:B------:R-:W0:Y:S02]  /*01b0*/  SHFL.UP PT, R3, R5, 0x10, RZ ;  /* 0x0600000005037989 */ /* 0x000e2400000e00ff */
[----:B0-----:R-:W-:Y:S01]  /*01c0*/  SEL R0, R3, RZ, P0 ;  /* 0x000000ff03007207 */ /* 0x001fe20000000000 */
[----:B------:R-:W-:-:S03]  /*01d0*/  IMAD.X R3, RZ, RZ, UR11, P1 ;  /* 0x0000000bff037e24 */ /* 0x000fc600088e06ff */
[----:B------:R-:W-:-:S05]  /*01e0*/  IADD3 R9, PT, PT, -R4, R0, R5 ;  /* 0x0000000004097210 */ /* 0x000fca0007ffe105 */
[----:B------:R-:W-:Y:S01]  /*01f0*/  STG.E desc[UR4][R2.64], R9 ;  /* 0x0000000902007986 */ /* 0x000fe2000c101904 */
[----:B------:R-:W-:Y:S05]  /*0200*/  EXIT ;  /* 0x000000000000794d */ /* 0x000fea0003800000 */
.L_x_10:
        /* <DEDUP_REMOVED lines=15> */
.L_x_13:


//--------------------- .text._Z19demo_inclusive_scanPKiPi --------------------------
	.section	.text._Z19demo_inclusive_scanPKiPi,"ax",@progbits
	.align	128
        .global         _Z19demo_inclusive_scanPKiPi
        .type           _Z19demo_inclusive_scanPKiPi,@function
        .size           _Z19demo_inclusive_scanPKiPi,(.L_x_14 - _Z19demo_inclusive_scanPKiPi)
        .other          _Z19demo_inclusive_scanPKiPi,@"STO_CUDA_ENTRY STV_DEFAULT"
_Z19demo_inclusive_scanPKiPi:
.text._Z19demo_inclusive_scanPKiPi:
        /* <DEDUP_REMOVED lines=24> */
[----:B------:R-:W-:Y:S02]  /*0180*/  ISETP.GE.U32.AND P0, PT, R0, 0x10, PT ;  /* 0x000000100000780c */ /* 0x000fe40003f06070 */
[----:B------:R-:W-:Y:S01]  /*0190*/  IADD3 R2, P1, PT, R7, UR10, RZ ;  /* 0x0000000a07027c10 */ /* 0x000fe2000ff3e0ff */
[----:B------:R-:W-:-:S05]  /*01a0*/  IMAD.IADD R5, R6, 0x1, R3 ;  /* 0x0000000106057824 */ /* 0x000fca00078e0203 */
[----:B------:R-:W0:Y:S02]  /*01b0*/  SHFL.UP PT, R3, R5, 0x10, RZ ;  /* 0x0600000005037989 */ /* 0x000e2400000e00ff */
[----:B0-----:R-:W-:Y:S01]  /*01c0*/  SEL R0, R3, RZ, P0 ;  /* 0x000000ff03007207 */ /* 0x001fe20000000000 */
[----:B------:R-:W-:-:S04]  /*01d0*/  IMAD.X R3, RZ, RZ, UR11, P1 ;  /* 0x0000000bff037e24 */ /* 0x000fc800088e06ff */
[----:B------:R-:W-:-:S05]  /*01e0*/  IMAD.IADD R7, R5, 0x1, R0 ;  /* 0x0000000105077824 */ /* 0x000fca00078e0200 */
[----:B------:R-:W-:Y:S01]  /*01f0*/  STG.E desc[UR4][R2.64], R7 ;  /* 0x0000000702007986 */ /* 0x000fe2000c101904 */
[----:B------:R-:W-:Y:S05]  /*0200*/  EXIT ;  /* 0x000000000000794d */ /* 0x000fea0003800000 */
.L_x_11:
        /* <DEDUP_REMOVED lines=15> */
.L_x_14:


//--------------------- .nv.shared._Z14stream_compactPKiPiS1_ii --------------------------
	.section	.nv.shared._Z14stream_compactPKiPiS1_ii,"aw",@nobits
	.sectionflags	@""
	.align	4
.nv.shared._Z14stream_compactPKiPiS1_ii:
	.zero		1156


//--------------------- .nv.shared.reserved.0     --------------------------
	.section	.nv.shared.reserved.0,"aw",@nobits
	.weak		__nv_reservedSMEM_offset_0_alias
	.size		__nv_reservedSMEM_offset_0_alias, 0, 64
	.other		__nv_reservedSMEM_offset_0_alias,@"STO_CUDA_RESERVED_SHARED STV_DEFAULT"
__nv_reservedSMEM_offset_0_alias:
	.zero		0
	.zero		64


//--------------------- .nv.constant0._Z14stream_compactPKiPiS1_ii --------------------------
	.section	.nv.constant0._Z14stream_compactPKiPiS1_ii,"a",@progbits
	.sectionflags	@""
	.align	4
.nv.constant0._Z14stream_compactPKiPiS1_ii:
	.zero		928


//--------------------- .nv.constant0._Z19demo_exclusive_scanPKiPi --------------------------
	.section	.nv.constant0._Z19demo_exclusive_scanPKiPi,"a",@progbits
	.sectionflags	@""
	.align	4
.nv.constant0._Z19demo_exclusive_scanPKiPi:
	.zero		912


//--------------------- .nv.constant0._Z19demo_inclusive_scanPKiPi --------------------------
	.section	.nv.constant0._Z19demo_inclusive_scanPKiPi,"a",@progbits
	.sectionflags	@""
	.align	4
.nv.constant0._Z19demo_inclusive_scanPKiPi:
	.zero		912


//--------------------- SYMBOLS --------------------------

	.type		.nv.reservedSmem.offset0,@object
	.size		.nv.reservedSmem.offset0,0x4
	.type		.nv.reservedSmem.cap,@object
	.size		.nv.reservedSmem.cap,0x4
